	.headerflags	@"EF_CUDA_TEXMODE_UNIFIED EF_CUDA_64BIT_ADDRESS EF_CUDA_ACCELERATORS EF_CUDA_SM90 EF_CUDA_VIRTUAL_SM(EF_CUDA_SM90)"
	.elftype	@"ET_EXEC"


//--------------------- .nv.info                  --------------------------
	.section	.nv.info,"",@"SHT_CUDA_INFO"
	.align	4


	//----- nvinfo : EIATTR_REGCOUNT
	.align		4
        /*0000*/ 	.byte	0x04, 0x2f
        /*0002*/ 	.short	(.L_3 - .L_2)
	.align		4
.L_2:
        /*0004*/ 	.word	index@(triton_poi_fused__native_batch_norm_legit_no_training_add_convolution_19)
        /*0008*/ 	.word	0x00000020


	//----- nvinfo : EIATTR_MIN_STACK_SIZE
	.align		4
.L_3:
        /*000c*/ 	.byte	0x04, 0x12
        /*000e*/ 	.short	(.L_5 - .L_4)
	.align		4
.L_4:
        /*0010*/ 	.word	index@(triton_poi_fused__native_batch_norm_legit_no_training_add_convolution_19)
        /*0014*/ 	.word	0x00000000


	//----- nvinfo : EIATTR_FRAME_SIZE
	.align		4
.L_5:
        /*0018*/ 	.byte	0x04, 0x11
        /*001a*/ 	.short	(.L_7 - .L_6)
	.align		4
.L_6:
        /*001c*/ 	.word	index@(triton_poi_fused__native_batch_norm_legit_no_training_add_convolution_19)
        /*0020*/ 	.word	0x00000000


	//----- nvinfo : EIATTR_MIN_STACK_SIZE
	.align		4
.L_7:
        /*0024*/ 	.byte	0x04, 0x12
        /*0026*/ 	.short	(.L_9 - .L_8)
	.align		4
.L_8:
        /*0028*/ 	.word	index@(triton_poi_fused__native_batch_norm_legit_no_training_add_convolution_19)
        /*002c*/ 	.word	0x00000000
.L_9:


//--------------------- .nv.info.triton_poi_fused__native_batch_norm_legit_no_training_add_convolution_19 --------------------------
	.section	.nv.info.triton_poi_fused__native_batch_norm_legit_no_training_add_convolution_19,"",@"SHT_CUDA_INFO"
	.sectionflags	@""
	.align	4


	//----- nvinfo : EIATTR_CUDA_API_VERSION
	.align		4
        /*0000*/ 	.byte	0x04, 0x37
        /*0002*/ 	.short	(.L_11 - .L_10)
.L_10:
        /*0004*/ 	.word	0x0000007c


	//----- nvinfo : EIATTR_KPARAM_INFO
	.align		4
.L_11:
        /*0008*/ 	.byte	0x04, 0x17
        /*000a*/ 	.short	(.L_13 - .L_12)
.L_12:
        /*000c*/ 	.word	0x00000000
        /*0010*/ 	.short	0x000d
        /*0012*/ 	.short	0x0068
        /*0014*/ 	.byte	0x00, 0xf0, 0x11, 0x00


	//----- nvinfo : EIATTR_KPARAM_INFO
	.align		4
.L_13:
        /*0018*/ 	.byte	0x04, 0x17
        /*001a*/ 	.short	(.L_15 - .L_14)
.L_14:
        /*001c*/ 	.word	0x00000000
        /*0020*/ 	.short	0x000c
        /*0022*/ 	.short	0x0060
        /*0024*/ 	.byte	0x00, 0xf4, 0x21, 0x00


	//----- nvinfo : EIATTR_KPARAM_INFO
	.align		4
.L_15:
        /*0028*/ 	.byte	0x04, 0x17
        /*002a*/ 	.short	(.L_17 - .L_16)
.L_16:
        /*002c*/ 	.word	0x00000000
        /*0030*/ 	.short	0x000b
        /*0032*/ 	.short	0x0058
        /*0034*/ 	.byte	0x00, 0xf4, 0x21, 0x00


	//----- nvinfo : EIATTR_KPARAM_INFO
	.align		4
.L_17:
        /*0038*/ 	.byte	0x04, 0x17
        /*003a*/ 	.short	(.L_19 - .L_18)
.L_18:
        /*003c*/ 	.word	0x00000000
        /*0040*/ 	.short	0x000a
        /*0042*/ 	.short	0x0050
        /*0044*/ 	.byte	0x00, 0xf4, 0x21, 0x00


	//----- nvinfo : EIATTR_KPARAM_INFO
	.align		4
.L_19:
        /*0048*/ 	.byte	0x04, 0x17
        /*004a*/ 	.short	(.L_21 - .L_20)
.L_20:
        /*004c*/ 	.word	0x00000000
        /*0050*/ 	.short	0x0009
        /*0052*/ 	.short	0x0048
        /*0054*/ 	.byte	0x00, 0xf4, 0x21, 0x00


	//----- nvinfo : EIATTR_KPARAM_INFO
	.align		4
.L_21:
        /*0058*/ 	.byte	0x04, 0x17
        /*005a*/ 	.short	(.L_23 - .L_22)
.L_22:
        /*005c*/ 	.word	0x00000000
        /*0060*/ 	.short	0x0008
        /*0062*/ 	.short	0x0040
        /*0064*/ 	.byte	0x00, 0xf4, 0x21, 0x00


	//----- nvinfo : EIATTR_KPARAM_INFO
	.align		4
.L_23:
        /*0068*/ 	.byte	0x04, 0x17
        /*006a*/ 	.short	(.L_25 - .L_24)
.L_24:
        /*006c*/ 	.word	0x00000000
        /*0070*/ 	.short	0x0007
        /*0072*/ 	.short	0x0038
        /*0074*/ 	.byte	0x00, 0xf4, 0x21, 0x00


	//----- nvinfo : EIATTR_KPARAM_INFO
	.align		4
.L_25:
        /*0078*/ 	.byte	0x04, 0x17
        /*007a*/ 	.short	(.L_27 - .L_26)
.L_26:
        /*007c*/ 	.word	0x00000000
        /*0080*/ 	.short	0x0006
        /*0082*/ 	.short	0x0030
        /*0084*/ 	.byte	0x00, 0xf4, 0x21, 0x00


	//----- nvinfo : EIATTR_KPARAM_INFO
	.align		4
.L_27:
        /*0088*/ 	.byte	0x04, 0x17
        /*008a*/ 	.short	(.L_29 - .L_28)
.L_28:
        /*008c*/ 	.word	0x00000000
        /*0090*/ 	.short	0x0005
        /*0092*/ 	.short	0x0028
        /*0094*/ 	.byte	0x00, 0xf4, 0x21, 0x00


	//----- nvinfo : EIATTR_KPARAM_INFO
	.align		4
.L_29:
        /*0098*/ 	.byte	0x04, 0x17
        /*009a*/ 	.short	(.L_31 - .L_30)
.L_30:
        /*009c*/ 	.word	0x00000000
        /*00a0*/ 	.short	0x0004
        /*00a2*/ 	.short	0x0020
        /*00a4*/ 	.byte	0x00, 0xf4, 0x21, 0x00


	//----- nvinfo : EIATTR_KPARAM_INFO
	.align		4
.L_31:
        /*00a8*/ 	.byte	0x04, 0x17
        /*00aa*/ 	.short	(.L_33 - .L_32)
.L_32:
        /*00ac*/ 	.word	0x00000000
        /*00b0*/ 	.short	0x0003
        /*00b2*/ 	.short	0x0018
        /*00b4*/ 	.byte	0x00, 0xf4, 0x21, 0x00


	//----- nvinfo : EIATTR_KPARAM_INFO
	.align		4
.L_33:
        /*00b8*/ 	.byte	0x04, 0x17
        /*00ba*/ 	.short	(.L_35 - .L_34)
.L_34:
        /*00bc*/ 	.word	0x00000000
        /*00c0*/ 	.short	0x0002
        /*00c2*/ 	.short	0x0010
        /*00c4*/ 	.byte	0x00, 0xf4, 0x21, 0x00


	//----- nvinfo : EIATTR_KPARAM_INFO
	.align		4
.L_35:
        /*00c8*/ 	.byte	0x04, 0x17
        /*00ca*/ 	.short	(.L_37 - .L_36)
.L_36:
        /*00cc*/ 	.word	0x00000000
        /*00d0*/ 	.short	0x0001
        /*00d2*/ 	.short	0x0008
        /*00d4*/ 	.byte	0x00, 0xf4, 0x21, 0x00


	//----- nvinfo : EIATTR_KPARAM_INFO
	.align		4
.L_37:
        /*00d8*/ 	.byte	0x04, 0x17
        /*00da*/ 	.short	(.L_39 - .L_38)
.L_38:
        /*00dc*/ 	.word	0x00000000
        /*00e0*/ 	.short	0x0000
        /*00e2*/ 	.short	0x0000
        /*00e4*/ 	.byte	0x00, 0xf4, 0x21, 0x00


	//----- nvinfo : EIATTR_SPARSE_MMA_MASK
	.align		4
.L_39:
        /*00e8*/ 	.byte	0x03, 0x50
        /*00ea*/ 	.short	0x0000


	//----- nvinfo : EIATTR_MAXREG_COUNT
	.align		4
        /*00ec*/ 	.byte	0x03, 0x1b
        /*00ee*/ 	.short	0x00ff


	//----- nvinfo : EIATTR_EXIT_INSTR_OFFSETS
	.align		4
        /*00f0*/ 	.byte	0x04, 0x1c
        /*00f2*/ 	.short	(.L_41 - .L_40)


	//   ....[0]....
.L_40:
        /*00f4*/ 	.word	0x00000520


	//----- nvinfo : EIATTR_REQNTID
	.align		4
.L_41:
        /*00f8*/ 	.byte	0x04, 0x10
        /*00fa*/ 	.short	(.L_43 - .L_42)
.L_42:
        /*00fc*/ 	.word	0x00000080
        /*0100*/ 	.word	0x00000001
        /*0104*/ 	.word	0x00000001


	//----- nvinfo : EIATTR_CBANK_PARAM_SIZE
	.align		4
.L_43:
        /*0108*/ 	.byte	0x03, 0x19
        /*010a*/ 	.short	0x006c


	//----- nvinfo : EIATTR_PARAM_CBANK
	.align		4
        /*010c*/ 	.byte	0x04, 0x0a
        /*010e*/ 	.short	(.L_45 - .L_44)
	.align		4
.L_44:
        /*0110*/ 	.word	index@(.nv.constant0.triton_poi_fused__native_batch_norm_legit_no_training_add_convolution_19)
        /*0114*/ 	.short	0x0210
        /*0116*/ 	.short	0x006c


	//----- nvinfo : EIATTR_SW_WAR
	.align		4
.L_45:
        /*0118*/ 	.byte	0x04, 0x36
        /*011a*/ 	.short	(.L_47 - .L_46)
.L_46:
        /*011c*/ 	.word	0x00000008
.L_47:


//--------------------- .nv.callgraph             --------------------------
	.section	.nv.callgraph,"",@"SHT_CUDA_CALLGRAPH"
	.align	4
	.sectionentsize	8
	.align		4
        /*0000*/ 	.word	0x00000000
	.align		4
        /*0004*/ 	.word	0xffffffff
	.align		4
        /*0008*/ 	.word	0x00000000
	.align		4
        /*000c*/ 	.word	0xfffffffe
	.align		4
        /*0010*/ 	.word	0x00000000
	.align		4
        /*0014*/ 	.word	0xfffffffd
	.align		4
        /*0018*/ 	.word	0x00000000
	.align		4
        /*001c*/ 	.word	0xfffffffc


//--------------------- .nv.constant4             --------------------------
	.section	.nv.constant4,"a",@progbits
	.align	8
	.align		8
.nv.constant4:
        /*0000*/ 	.dword	_$_str
	.align		8
        /*0008*/ 	.dword	_$_str_$_2


//--------------------- .text.triton_poi_fused__native_batch_norm_legit_no_training_add_convolution_19 --------------------------
	.section	.text.triton_poi_fused__native_batch_norm_legit_no_training_add_convolution_19,"ax",@progbits
	.align	128
        .global         triton_poi_fused__native_batch_norm_legit_no_training_add_convolution_19
        .type           triton_poi_fused__native_batch_norm_legit_no_training_add_convolution_19,@function
        .size           triton_poi_fused__native_batch_norm_legit_no_training_add_convolution_19,(.L_x_1 - triton_poi_fused__native_batch_norm_legit_no_training_add_convolution_19)
        .other          triton_poi_fused__native_batch_norm_legit_no_training_add_convolution_19,@"STO_CUDA_ENTRY STV_DEFAULT"
triton_poi_fused__native_batch_norm_legit_no_training_add_convolution_19:
.text.triton_poi_fused__native_batch_norm_legit_no_training_add_convolution_19:
[----:B------:R-:W-:Y:S01]  /*0000*/  LDC R1, c[0x0][0x28] ;  /* 0x00000a00ff017b82 */ /* 0x000fe20000000800 */
[----:B------:R-:W1:Y:S07]  /*0010*/  S2R R21, SR_TID.X ;  /* 0x0000000000157919 */ /* 0x000e6e0000002100 */
[----:B------:R-:W2:Y:S01]  /*0020*/  LDC.64 R22, c[0x0][0x258] ;  /* 0x00009600ff167b82 */ /* 0x000ea20000000a00 */
[----:B------:R-:W-:Y:S01]  /*0030*/  ULDC.64 UR4, c[0x0][0x208] ;  /* 0x0000820000047ab9 */ /* 0x000fe20000000a00 */
[----:B------:R-:W3:Y:S06]  /*0040*/  S2R R0, SR_CTAID.X ;  /* 0x0000000000007919 */ /* 0x000eec0000002500 */
[----:B------:R-:W4:Y:S08]  /*0050*/  LDC.64 R6, c[0x0][0x238] ;  /* 0x00008e00ff067b82 */ /* 0x000f300000000a00 */
[----:B------:R-:W5:Y:S08]  /*0060*/  LDC.64 R28, c[0x0][0x220] ;  /* 0x00008800ff1c7b82 */ /* 0x000f700000000a00 */
[----:B------:R-:W5:Y:S01]  /*0070*/  LDC.64 R26, c[0x0][0x228] ;  /* 0x00008a00ff1a7b82 */ /* 0x000f620000000a00 */
[----:B-1----:R-:W-:-:S07]  /*0080*/  LOP3.LUT R21, R21, 0x7f, RZ, 0xc0, !PT ;  /* 0x0000007f15157812 */ /* 0x002fce00078ec0ff */
[----:B------:R-:W1:Y:S01]  /*0090*/  LDC.64 R4, c[0x0][0x218] ;  /* 0x00008600ff047b82 */ /* 0x000e620000000a00 */
[----:B---3--:R-:W-:Y:S02]  /*00a0*/  SHF.R.S32.HI R2, RZ, 0x18, R0 ;  /* 0x00000018ff027819 */ /* 0x008fe40000011400 */
[----:B------:R-:W-:Y:S02]  /*00b0*/  LEA R21, R0, R21, 0x7 ;  /* 0x0000001500157211 */ /* 0x000fe400078e38ff */
[----:B------:R-:W-:-:S03]  /*00c0*/  SGXT R0, R2, 0x1 ;  /* 0x000000010200781a */ /* 0x000fc60000000200 */
[----:B------:R-:W3:Y:S01]  /*00d0*/  LDC.64 R14, c[0x0][0x230] ;  /* 0x00008c00ff0e7b82 */ /* 0x000ee20000000a00 */
[----:B------:R-:W-:-:S04]  /*00e0*/  LEA.HI R0, R0, R21, RZ, 0x7 ;  /* 0x0000001500007211 */ /* 0x000fc800078f38ff */
[----:B------:R-:W-:-:S03]  /*00f0*/  LOP3.LUT R0, R0, 0xffffff80, RZ, 0xc0, !PT ;  /* 0xffffff8000007812 */ /* 0x000fc600078ec0ff */
[----:B------:R-:W1:Y:S01]  /*0100*/  LDC.64 R2, c[0x0][0x210] ;  /* 0x00008400ff027b82 */ /* 0x000e620000000a00 */
[----:B------:R-:W-:-:S05]  /*0110*/  IADD3 R25, R21, -R0, RZ ;  /* 0x8000000015197210 */ /* 0x000fca0007ffe0ff */
[C---:B--2---:R-:W-:Y:S02]  /*0120*/  IMAD.WIDE R22, R25.reuse, 0x4, R22 ;  /* 0x0000000419167825 */ /* 0x044fe400078e0216 */
[----:B------:R-:W2:Y:S02]  /*0130*/  LDC.64 R16, c[0x0][0x250] ;  /* 0x00009400ff107b82 */ /* 0x000ea40000000a00 */
[C---:B----4-:R-:W-:Y:S02]  /*0140*/  IMAD.WIDE R6, R25.reuse, 0x4, R6 ;  /* 0x0000000419067825 */ /* 0x050fe400078e0206 */
[----:B------:R-:W4:Y:S04]  /*0150*/  LDG.E.EL R22, desc[UR4][R22.64] ;  /* 0x0000000416167981 */ /* 0x000f28000c2e1900 */
[----:B------:R-:W2:Y:S01]  /*0160*/  LDC.64 R12, c[0x0][0x240] ;  /* 0x00009000ff0c7b82 */ /* 0x000ea20000000a00 */
[----:B------:R3:W4:Y:S07]  /*0170*/  LDG.E.EL R20, desc[UR4][R6.64] ;  /* 0x0000000406147981 */ /* 0x00072e000c2e1900 */
[----:B------:R-:W2:Y:S08]  /*0180*/  LDC.64 R10, c[0x0][0x248] ;  /* 0x00009200ff0a7b82 */ /* 0x000eb00000000a00 */
[----:B------:R-:W2:Y:S08]  /*0190*/  LDC.64 R8, c[0x0][0x260] ;  /* 0x00009800ff087b82 */ /* 0x000eb00000000a00 */
[----:B0--3--:R-:W0:Y:S01]  /*01a0*/  LDC.64 R6, c[0x0][0x268] ;  /* 0x00009a00ff067b82 */ /* 0x009e220000000a00 */
[----:B-----5:R-:W-:-:S04]  /*01b0*/  IMAD.WIDE R28, R25, 0x4, R28 ;  /* 0x00000004191c7825 */ /* 0x020fc800078e021c */
[----:B------:R-:W-:Y:S01]  /*01c0*/  IMAD.WIDE R26, R25, 0x4, R26 ;  /* 0x00000004191a7825 */ /* 0x000fe200078e021a */
[----:B------:R-:W3:Y:S03]  /*01d0*/  LDG.E.EL R23, desc[UR4][R28.64] ;  /* 0x000000041c177981 */ /* 0x000ee6000c2e1900 */
[C---:B-1----:R-:W-:Y:S01]  /*01e0*/  IMAD.WIDE R2, R21.reuse, 0x4, R2 ;  /* 0x0000000415027825 */ /* 0x042fe200078e0202 */
[----:B------:R-:W5:Y:S03]  /*01f0*/  LDG.E.EL R19, desc[UR4][R26.64] ;  /* 0x000000041a137981 */ /* 0x000f66000c2e1900 */
[----:B------:R-:W-:Y:S01]  /*0200*/  IMAD.WIDE R4, R21, 0x4, R4 ;  /* 0x0000000415047825 */ /* 0x000fe200078e0204 */
[----:B------:R-:W3:Y:S03]  /*0210*/  LDG.E R0, desc[UR4][R2.64] ;  /* 0x0000000402007981 */ /* 0x000ee6000c1e1900 */
[C---:B------:R-:W-:Y:S01]  /*0220*/  IMAD.WIDE R14, R25.reuse, 0x4, R14 ;  /* 0x00000004190e7825 */ /* 0x040fe200078e020e */
[----:B------:R-:W5:Y:S03]  /*0230*/  LDG.E R18, desc[UR4][R4.64] ;  /* 0x0000000404127981 */ /* 0x000f66000c1e1900 */
[----:B--2---:R-:W-:-:S02]  /*0240*/  IMAD.WIDE R16, R25, 0x4, R16 ;  /* 0x0000000419107825 */ /* 0x004fc400078e0210 */
[----:B------:R-:W2:Y:S02]  /*0250*/  LDG.E.EL R14, desc[UR4][R14.64] ;  /* 0x000000040e0e7981 */ /* 0x000ea4000c2e1900 */
[C---:B------:R-:W-:Y:S02]  /*0260*/  IMAD.WIDE R12, R25.reuse, 0x4, R12 ;  /* 0x00000004190c7825 */ /* 0x040fe400078e020c */
[----:B------:R-:W2:Y:S02]  /*0270*/  LDG.E.EL R16, desc[UR4][R16.64] ;  /* 0x0000000410107981 */ /* 0x000ea4000c2e1900 */
[C---:B------:R-:W-:Y:S02]  /*0280*/  IMAD.WIDE R10, R25.reuse, 0x4, R10 ;  /* 0x00000004190a7825 */ /* 0x040fe400078e020a */
[----:B------:R-:W2:Y:S02]  /*0290*/  LDG.E.EL R12, desc[UR4][R12.64] ;  /* 0x000000040c0c7981 */ /* 0x000ea4000c2e1900 */
[----:B------:R-:W-:-:S02]  /*02a0*/  IMAD.WIDE R8, R25, 0x4, R8 ;  /* 0x0000000419087825 */ /* 0x000fc400078e0208 */
[----:B------:R-:W2:Y:S02]  /*02b0*/  LDG.E.EL R11, desc[UR4][R10.64] ;  /* 0x000000040a0b7981 */ /* 0x000ea4000c2e1900 */
[----:B0-----:R-:W-:Y:S02]  /*02c0*/  IMAD.WIDE R6, R25, 0x4, R6 ;  /* 0x0000000419067825 */ /* 0x001fe400078e0206 */
[----:B------:R-:W2:Y:S04]  /*02d0*/  LDG.E.EL R8, desc[UR4][R8.64] ;  /* 0x0000000408087981 */ /* 0x000ea8000c2e1900 */
[----:B------:R0:W2:Y:S02]  /*02e0*/  LDG.E.EL R25, desc[UR4][R6.64] ;  /* 0x0000000406197981 */ /* 0x0000a4000c2e1900 */
[----:B0-----:R-:W0:Y:S02]  /*02f0*/  LDC.64 R6, c[0x0][0x270] ;  /* 0x00009c00ff067b82 */ /* 0x001e240000000a00 */
[----:B0-----:R-:W-:-:S04]  /*0300*/  IMAD.WIDE R6, R21, 0x4, R6 ;  /* 0x0000000415067825 */ /* 0x001fc800078e0206 */
[----:B----4-:R-:W-:Y:S01]  /*0310*/  FADD R22, R22, 9.9999997473787516356e-06 ;  /* 0x3727c5ac16167421 */ /* 0x010fe20000000000 */
[----:B------:R-:W-:-:S03]  /*0320*/  FADD R20, R20, 9.9999997473787516356e-06 ;  /* 0x3727c5ac14147421 */ /* 0x000fc60000000000 */
[----:B------:R-:W0:Y:S08]  /*0330*/  MUFU.SQRT R17, R22 ;  /* 0x0000001600117308 */ /* 0x000e300000002000 */
[----:B------:R-:W1:Y:S01]  /*0340*/  MUFU.SQRT R15, R20 ;  /* 0x00000014000f7308 */ /* 0x000e620000002000 */
[C---:B0-----:R-:W-:Y:S02]  /*0350*/  FSETP.GT.AND P1, PT, R17.reuse, 8.50705917302346158658e+37, PT ;  /* 0x7e8000001100780b */ /* 0x041fe40003f24000 */
[----:B------:R-:W-:-:S02]  /*0360*/  FSETP.GEU.AND P3, PT, R17, 1.175494350822287508e-38, PT ;  /* 0x008000001100780b */ /* 0x000fc40003f6e000 */
[C---:B-1----:R-:W-:Y:S02]  /*0370*/  FSETP.GT.AND P0, PT, R15.reuse, 8.50705917302346158658e+37, PT ;  /* 0x7e8000000f00780b */ /* 0x042fe40003f04000 */
[----:B------:R-:W-:-:S07]  /*0380*/  FSETP.GEU.AND P2, PT, R15, 1.175494350822287508e-38, PT ;  /* 0x008000000f00780b */ /* 0x000fce0003f4e000 */
[----:B------:R-:W-:Y:S01]  /*0390*/  @P1 FMUL R17, R17, 0.25 ;  /* 0x3e80000011111820 */ /* 0x000fe20000400000 */
[----:B------:R-:W-:-:S03]  /*03a0*/  HFMA2.MMA R20, -RZ, RZ, 1.625, 0 ;  /* 0x3e800000ff147435 */ /* 0x000fc600000001ff */
[----:B------:R-:W-:Y:S01]  /*03b0*/  @!P3 FMUL R17, R17, 16777216 ;  /* 0x4b8000001111b820 */ /* 0x000fe20000400000 */
[----:B------:R-:W-:-:S04]  /*03c0*/  @P0 FMUL R15, R15, 0.25 ;  /* 0x3e8000000f0f0820 */ /* 0x000fc80000400000 */
[----:B------:R-:W-:Y:S01]  /*03d0*/  @!P2 FMUL R15, R15, 16777216 ;  /* 0x4b8000000f0fa820 */ /* 0x000fe20000400000 */
[----:B------:R-:W0:Y:S01]  /*03e0*/  MUFU.RCP R17, R17 ;  /* 0x0000001100117308 */ /* 0x000e220000001000 */
[----:B------:R-:W-:-:S07]  /*03f0*/  FSEL R10, R20, 1, P0 ;  /* 0x3f800000140a7808 */ /* 0x000fce0000000000 */
[----:B------:R-:W1:Y:S01]  /*0400*/  MUFU.RCP R15, R15 ;  /* 0x0000000f000f7308 */ /* 0x000e620000001000 */
[----:B------:R-:W-:Y:S01]  /*0410*/  FSEL R20, R20, 1, P1 ;  /* 0x3f80000014147808 */ /* 0x000fe20000800000 */
[----:B------:R-:W-:Y:S01]  /*0420*/  @!P2 FMUL R10, R10, 16777216 ;  /* 0x4b8000000a0aa820 */ /* 0x000fe20000400000 */
[----:B---3--:R-:W-:Y:S01]  /*0430*/  FADD R23, R0, R23 ;  /* 0x0000001700177221 */ /* 0x008fe20000000000 */
[----:B-----5:R-:W-:Y:S02]  /*0440*/  FADD R19, R18, R19 ;  /* 0x0000001312137221 */ /* 0x020fe40000000000 */
[----:B------:R-:W-:Y:S01]  /*0450*/  @!P3 FMUL R20, R20, 16777216 ;  /* 0x4b8000001414b820 */ /* 0x000fe20000400000 */
[----:B--2---:R-:W-:Y:S01]  /*0460*/  FADD R14, -R14, R23 ;  /* 0x000000170e0e7221 */ /* 0x004fe20000000100 */
[----:B------:R-:W-:Y:S02]  /*0470*/  FADD R9, -R16, R19 ;  /* 0x0000001310097221 */ /* 0x000fe40000000100 */
[----:B0-----:R-:W-:Y:S01]  /*0480*/  FMUL R20, R17, R20 ;  /* 0x0000001411147220 */ /* 0x001fe20000400000 */
[----:B-1----:R-:W-:-:S03]  /*0490*/  FMUL R15, R15, R10 ;  /* 0x0000000a0f0f7220 */ /* 0x002fc60000400000 */
[----:B------:R-:W-:Y:S01]  /*04a0*/  FMUL R9, R20, R9 ;  /* 0x0000000914097220 */ /* 0x000fe20000400000 */
[----:B------:R-:W-:-:S03]  /*04b0*/  FMUL R14, R15, R14 ;  /* 0x0000000e0f0e7220 */ /* 0x000fc60000400000 */
[----:B------:R-:W-:Y:S01]  /*04c0*/  FFMA R8, R8, R9, R25 ;  /* 0x0000000908087223 */ /* 0x000fe20000000019 */
[----:B------:R-:W-:Y:S01]  /*04d0*/  FFMA R11, R12, R14, R11 ;  /* 0x0000000e0c0b7223 */ /* 0x000fe2000000000b */
[----:B------:R-:W-:Y:S03]  /*04e0*/  STG.E desc[UR4][R2.64], R23 ;  /* 0x0000001702007986 */ /* 0x000fe6000c101904 */
[----:B------:R-:W-:Y:S01]  /*04f0*/  FADD R11, R11, R8 ;  /* 0x000000080b0b7221 */ /* 0x000fe20000000000 */
[----:B------:R-:W-:Y:S04]  /*0500*/  STG.E desc[UR4][R4.64], R19 ;  /* 0x0000001304007986 */ /* 0x000fe8000c101904 */
[----:B------:R-:W-:Y:S01]  /*0510*/  STG.E desc[UR4][R6.64], R11 ;  /* 0x0000000b06007986 */ /* 0x000fe2000c101904 */
[----:B------:R-:W-:Y:S05]  /*0520*/  EXIT ;  /* 0x000000000000794d */ /* 0x000fea0003800000 */
.L_x_0:
[----:B------:R-:W-:-:S00]  /*0530*/  BRA `(.L_x_0) ;  /* 0xfffffffc00fc7947 */ /* 0x000fc0000383ffff */
[----:B------:R-:W-:-:S00]  /*0540*/  NOP ;  /* 0x0000000000007918 */ /* 0x000fc00000000000 */
        /* <DEDUP_REMOVED lines=11> */
.L_x_1:


//--------------------- .nv.global.init           --------------------------
	.section	.nv.global.init,"aw",@progbits
.nv.global.init:
	.type		_$_str,@object
	.size		_$_str,(_$_str_$_2 - _$_str)
_$_str:
        /*0000*/ 	.byte	0x5f, 0x5f, 0x43, 0x55, 0x44, 0x41, 0x5f, 0x46, 0x54, 0x5a, 0x00
	.type		_$_str_$_2,@object
	.size		_$_str_$_2,(.L_1 - _$_str_$_2)
_$_str_$_2:
        /*000b*/ 	.byte	0x5f, 0x5f, 0x43, 0x55, 0x44, 0x41, 0x5f, 0x50, 0x52, 0x45, 0x43, 0x5f, 0x53, 0x51, 0x52, 0x54
        /*001b*/ 	.byte	0x00
.L_1:


//--------------------- .nv.constant0.triton_poi_fused__native_batch_norm_legit_no_training_add_convolution_19 --------------------------
	.section	.nv.constant0.triton_poi_fused__native_batch_norm_legit_no_training_add_convolution_19,"a",@progbits
	.sectionflags	@""
	.align	4
.nv.constant0.triton_poi_fused__native_batch_norm_legit_no_training_add_convolution_19:
	.zero		636
